	.headerflags	@"EF_CUDA_TEXMODE_UNIFIED EF_CUDA_64BIT_ADDRESS EF_CUDA_ACCELERATORS EF_CUDA_SM90 EF_CUDA_VIRTUAL_SM(EF_CUDA_SM90)"
	.elftype	@"ET_EXEC"


//--------------------- .nv.info                  --------------------------
	.section	.nv.info,"",@"SHT_CUDA_INFO"
	.align	4


	//----- nvinfo : EIATTR_REGCOUNT
	.align		4
        /*0000*/ 	.byte	0x04, 0x2f
        /*0002*/ 	.short	(.L_3 - .L_2)
	.align		4
.L_2:
        /*0004*/ 	.word	index@(triton_poi_fused__native_batch_norm_legit_no_training_relu_3)
        /*0008*/ 	.word	0x00000013


	//----- nvinfo : EIATTR_MIN_STACK_SIZE
	.align		4
.L_3:
        /*000c*/ 	.byte	0x04, 0x12
        /*000e*/ 	.short	(.L_5 - .L_4)
	.align		4
.L_4:
        /*0010*/ 	.word	index@(triton_poi_fused__native_batch_norm_legit_no_training_relu_3)
        /*0014*/ 	.word	0x00000000


	//----- nvinfo : EIATTR_FRAME_SIZE
	.align		4
.L_5:
        /*0018*/ 	.byte	0x04, 0x11
        /*001a*/ 	.short	(.L_7 - .L_6)
	.align		4
.L_6:
        /*001c*/ 	.word	index@(triton_poi_fused__native_batch_norm_legit_no_training_relu_3)
        /*0020*/ 	.word	0x00000000


	//----- nvinfo : EIATTR_MIN_STACK_SIZE
	.align		4
.L_7:
        /*0024*/ 	.byte	0x04, 0x12
        /*0026*/ 	.short	(.L_9 - .L_8)
	.align		4
.L_8:
        /*0028*/ 	.word	index@(triton_poi_fused__native_batch_norm_legit_no_training_relu_3)
        /*002c*/ 	.word	0x00000000
.L_9:


//--------------------- .nv.info.triton_poi_fused__native_batch_norm_legit_no_training_relu_3 --------------------------
	.section	.nv.info.triton_poi_fused__native_batch_norm_legit_no_training_relu_3,"",@"SHT_CUDA_INFO"
	.sectionflags	@""
	.align	4


	//----- nvinfo : EIATTR_CUDA_API_VERSION
	.align		4
        /*0000*/ 	.byte	0x04, 0x37
        /*0002*/ 	.short	(.L_11 - .L_10)
.L_10:
        /*0004*/ 	.word	0x0000007c


	//----- nvinfo : EIATTR_KPARAM_INFO
	.align		4
.L_11:
        /*0008*/ 	.byte	0x04, 0x17
        /*000a*/ 	.short	(.L_13 - .L_12)
.L_12:
        /*000c*/ 	.word	0x00000000
        /*0010*/ 	.short	0x0006
        /*0012*/ 	.short	0x0030
        /*0014*/ 	.byte	0x00, 0xf0, 0x11, 0x00


	//----- nvinfo : EIATTR_KPARAM_INFO
	.align		4
.L_13:
        /*0018*/ 	.byte	0x04, 0x17
        /*001a*/ 	.short	(.L_15 - .L_14)
.L_14:
        /*001c*/ 	.word	0x00000000
        /*0020*/ 	.short	0x0005
        /*0022*/ 	.short	0x0028
        /*0024*/ 	.byte	0x00, 0xf4, 0x21, 0x00


	//----- nvinfo : EIATTR_KPARAM_INFO
	.align		4
.L_15:
        /*0028*/ 	.byte	0x04, 0x17
        /*002a*/ 	.short	(.L_17 - .L_16)
.L_16:
        /*002c*/ 	.word	0x00000000
        /*0030*/ 	.short	0x0004
        /*0032*/ 	.short	0x0020
        /*0034*/ 	.byte	0x00, 0xf4, 0x21, 0x00


	//----- nvinfo : EIATTR_KPARAM_INFO
	.align		4
.L_17:
        /*0038*/ 	.byte	0x04, 0x17
        /*003a*/ 	.short	(.L_19 - .L_18)
.L_18:
        /*003c*/ 	.word	0x00000000
        /*0040*/ 	.short	0x0003
        /*0042*/ 	.short	0x0018
        /*0044*/ 	.byte	0x00, 0xf4, 0x21, 0x00


	//----- nvinfo : EIATTR_KPARAM_INFO
	.align		4
.L_19:
        /*0048*/ 	.byte	0x04, 0x17
        /*004a*/ 	.short	(.L_21 - .L_20)
.L_20:
        /*004c*/ 	.word	0x00000000
        /*0050*/ 	.short	0x0002
        /*0052*/ 	.short	0x0010
        /*0054*/ 	.byte	0x00, 0xf4, 0x21, 0x00


	//----- nvinfo : EIATTR_KPARAM_INFO
	.align		4
.L_21:
        /*0058*/ 	.byte	0x04, 0x17
        /*005a*/ 	.short	(.L_23 - .L_22)
.L_22:
        /*005c*/ 	.word	0x00000000
        /*0060*/ 	.short	0x0001
        /*0062*/ 	.short	0x0008
        /*0064*/ 	.byte	0x00, 0xf4, 0x21, 0x00


	//----- nvinfo : EIATTR_KPARAM_INFO
	.align		4
.L_23:
        /*0068*/ 	.byte	0x04, 0x17
        /*006a*/ 	.short	(.L_25 - .L_24)
.L_24:
        /*006c*/ 	.word	0x00000000
        /*0070*/ 	.short	0x0000
        /*0072*/ 	.short	0x0000
        /*0074*/ 	.byte	0x00, 0xf4, 0x21, 0x00


	//----- nvinfo : EIATTR_SPARSE_MMA_MASK
	.align		4
.L_25:
        /*0078*/ 	.byte	0x03, 0x50
        /*007a*/ 	.short	0x0000


	//----- nvinfo : EIATTR_MAXREG_COUNT
	.align		4
        /*007c*/ 	.byte	0x03, 0x1b
        /*007e*/ 	.short	0x00ff


	//----- nvinfo : EIATTR_EXIT_INSTR_OFFSETS
	.align		4
        /*0080*/ 	.byte	0x04, 0x1c
        /*0082*/ 	.short	(.L_27 - .L_26)


	//   ....[0]....
.L_26:
        /*0084*/ 	.word	0x000003f0


	//----- nvinfo : EIATTR_REQNTID
	.align		4
.L_27:
        /*0088*/ 	.byte	0x04, 0x10
        /*008a*/ 	.short	(.L_29 - .L_28)
.L_28:
        /*008c*/ 	.word	0x00000080
        /*0090*/ 	.word	0x00000001
        /*0094*/ 	.word	0x00000001


	//----- nvinfo : EIATTR_CBANK_PARAM_SIZE
	.align		4
.L_29:
        /*0098*/ 	.byte	0x03, 0x19
        /*009a*/ 	.short	0x0034


	//----- nvinfo : EIATTR_PARAM_CBANK
	.align		4
        /*009c*/ 	.byte	0x04, 0x0a
        /*009e*/ 	.short	(.L_31 - .L_30)
	.align		4
.L_30:
        /*00a0*/ 	.word	index@(.nv.constant0.triton_poi_fused__native_batch_norm_legit_no_training_relu_3)
        /*00a4*/ 	.short	0x0210
        /*00a6*/ 	.short	0x0034


	//----- nvinfo : EIATTR_SW_WAR
	.align		4
.L_31:
        /*00a8*/ 	.byte	0x04, 0x36
        /*00aa*/ 	.short	(.L_33 - .L_32)
.L_32:
        /*00ac*/ 	.word	0x00000008
.L_33:


//--------------------- .nv.callgraph             --------------------------
	.section	.nv.callgraph,"",@"SHT_CUDA_CALLGRAPH"
	.align	4
	.sectionentsize	8
	.align		4
        /*0000*/ 	.word	0x00000000
	.align		4
        /*0004*/ 	.word	0xffffffff
	.align		4
        /*0008*/ 	.word	0x00000000
	.align		4
        /*000c*/ 	.word	0xfffffffe
	.align		4
        /*0010*/ 	.word	0x00000000
	.align		4
        /*0014*/ 	.word	0xfffffffd
	.align		4
        /*0018*/ 	.word	0x00000000
	.align		4
        /*001c*/ 	.word	0xfffffffc


//--------------------- .nv.constant4             --------------------------
	.section	.nv.constant4,"a",@progbits
	.align	8
	.align		8
.nv.constant4:
        /*0000*/ 	.dword	_$_str
	.align		8
        /*0008*/ 	.dword	_$_str_$_2


//--------------------- .text.triton_poi_fused__native_batch_norm_legit_no_training_relu_3 --------------------------
	.section	.text.triton_poi_fused__native_batch_norm_legit_no_training_relu_3,"ax",@progbits
	.align	128
        .global         triton_poi_fused__native_batch_norm_legit_no_training_relu_3
        .type           triton_poi_fused__native_batch_norm_legit_no_training_relu_3,@function
        .size           triton_poi_fused__native_batch_norm_legit_no_training_relu_3,(.L_x_1 - triton_poi_fused__native_batch_norm_legit_no_training_relu_3)
        .other          triton_poi_fused__native_batch_norm_legit_no_training_relu_3,@"STO_CUDA_ENTRY STV_DEFAULT"
triton_poi_fused__native_batch_norm_legit_no_training_relu_3:
.text.triton_poi_fused__native_batch_norm_legit_no_training_relu_3:
[----:B------:R-:W-:Y:S01]  /*0000*/  LDC R1, c[0x0][0x28] ;  /* 0x00000a00ff017b82 */ /* 0x000fe20000000800 */
[----:B------:R-:W1:Y:S07]  /*0010*/  S2R R0, SR_TID.X ;  /* 0x0000000000007919 */ /* 0x000e6e0000002100 */
[----:B------:R-:W2:Y:S01]  /*0020*/  LDC.64 R10, c[0x0][0x220] ;  /* 0x00008800ff0a7b82 */ /* 0x000ea20000000a00 */
[----:B------:R-:W-:Y:S01]  /*0030*/  ULDC.64 UR4, c[0x0][0x208] ;  /* 0x0000820000047ab9 */ /* 0x000fe20000000a00 */
[----:B------:R-:W3:Y:S06]  /*0040*/  S2R R5, SR_CTAID.X ;  /* 0x0000000000057919 */ /* 0x000eec0000002500 */
[----:B------:R-:W4:Y:S08]  /*0050*/  LDC.64 R8, c[0x0][0x218] ;  /* 0x00008600ff087b82 */ /* 0x000f300000000a00 */
[----:B------:R-:W5:Y:S08]  /*0060*/  LDC.64 R14, c[0x0][0x230] ;  /* 0x00008c00ff0e7b82 */ /* 0x000f700000000a00 */
[----:B------:R-:W4:Y:S01]  /*0070*/  LDC.64 R12, c[0x0][0x228] ;  /* 0x00008a00ff0c7b82 */ /* 0x000f220000000a00 */
[----:B-1----:R-:W-:-:S02]  /*0080*/  SHF.L.U32 R0, R0, 0x2, RZ ;  /* 0x0000000200007819 */ /* 0x002fc400000006ff */
[----:B---3--:R-:W-:Y:S02]  /*0090*/  SHF.R.S32.HI R3, RZ, 0x16, R5 ;  /* 0x00000016ff037819 */ /* 0x008fe40000011405 */
[----:B------:R-:W-:Y:S02]  /*00a0*/  LOP3.LUT R0, R0, 0x1fc, RZ, 0xc0, !PT ;  /* 0x000001fc00007812 */ /* 0x000fe400078ec0ff */
[----:B------:R-:W-:Y:S02]  /*00b0*/  SGXT R3, R3, 0x1 ;  /* 0x000000010303781a */ /* 0x000fe40000000200 */
[----:B------:R-:W-:Y:S02]  /*00c0*/  LEA R0, R5, R0, 0x9 ;  /* 0x0000000005007211 */ /* 0x000fe400078e48ff */
[----:B------:R-:W1:Y:S02]  /*00d0*/  LDC.64 R4, c[0x0][0x210] ;  /* 0x00008400ff047b82 */ /* 0x000e640000000a00 */
[----:B------:R-:W-:-:S04]  /*00e0*/  LEA.HI R3, R3, R0, RZ, 0xa ;  /* 0x0000000003037211 */ /* 0x000fc800078f50ff */
[----:B------:R-:W-:-:S04]  /*00f0*/  SHF.R.S32.HI R3, RZ, 0xa, R3 ;  /* 0x0000000aff037819 */ /* 0x000fc80000011403 */
[----:B------:R-:W-:-:S04]  /*0100*/  LEA.HI R2, R3, R3, RZ, 0x4 ;  /* 0x0000000303027211 */ /* 0x000fc800078f20ff */
[----:B------:R-:W-:-:S04]  /*0110*/  LOP3.LUT R2, R2, 0xfffffff0, RZ, 0xc0, !PT ;  /* 0xfffffff002027812 */ /* 0x000fc800078ec0ff */
[----:B------:R-:W-:-:S05]  /*0120*/  IADD3 R3, R3, -R2, RZ ;  /* 0x8000000203037210 */ /* 0x000fca0007ffe0ff */
[----:B--2---:R-:W-:-:S06]  /*0130*/  IMAD.WIDE R10, R3, 0x4, R10 ;  /* 0x00000004030a7825 */ /* 0x004fcc00078e020a */
[----:B------:R-:W2:Y:S01]  /*0140*/  LDG.E.EL R10, desc[UR4][R10.64] ;  /* 0x000000040a0a7981 */ /* 0x000ea2000c2e1900 */
[----:B-1----:R-:W-:-:S04]  /*0150*/  IMAD.WIDE R4, R0, 0x4, R4 ;  /* 0x0000000400047825 */ /* 0x002fc800078e0204 */
[C---:B----4-:R-:W-:Y:S02]  /*0160*/  IMAD.WIDE R8, R3.reuse, 0x4, R8 ;  /* 0x0000000403087825 */ /* 0x050fe400078e0208 */
[----:B------:R-:W3:Y:S02]  /*0170*/  LDG.E.128 R4, desc[UR4][R4.64] ;  /* 0x0000000404047981 */ /* 0x000ee4000c1e1d00 */
[C---:B-----5:R-:W-:Y:S02]  /*0180*/  IMAD.WIDE R14, R3.reuse, 0x4, R14 ;  /* 0x00000004030e7825 */ /* 0x060fe400078e020e */
[----:B------:R1:W3:Y:S02]  /*0190*/  LDG.E.EL R2, desc[UR4][R8.64] ;  /* 0x0000000408027981 */ /* 0x0002e4000c2e1900 */
[----:B0-----:R-:W-:Y:S02]  /*01a0*/  IMAD.WIDE R12, R3, 0x4, R12 ;  /* 0x00000004030c7825 */ /* 0x001fe400078e020c */
[----:B------:R-:W4:Y:S04]  /*01b0*/  LDG.E.EL R14, desc[UR4][R14.64] ;  /* 0x000000040e0e7981 */ /* 0x000f28000c2e1900 */
[----:B------:R0:W4:Y:S01]  /*01c0*/  LDG.E.EL R3, desc[UR4][R12.64] ;  /* 0x000000040c037981 */ /* 0x000122000c2e1900 */
[----:B------:R-:W-:Y:S01]  /*01d0*/  HFMA2.MMA R16, -RZ, RZ, 1.625, 0 ;  /* 0x3e800000ff107435 */ /* 0x000fe200000001ff */
[----:B-1----:R-:W1:Y:S02]  /*01e0*/  LDC.64 R8, c[0x0][0x238] ;  /* 0x00008e00ff087b82 */ /* 0x002e640000000a00 */
[----:B-1----:R-:W-:-:S04]  /*01f0*/  IMAD.WIDE R8, R0, 0x4, R8 ;  /* 0x0000000400087825 */ /* 0x002fc800078e0208 */
[----:B--2---:R-:W-:-:S04]  /*0200*/  FADD R10, R10, 9.9999997473787516356e-06 ;  /* 0x3727c5ac0a0a7421 */ /* 0x004fc80000000000 */
[----:B------:R-:W1:Y:S02]  /*0210*/  MUFU.SQRT R11, R10 ;  /* 0x0000000a000b7308 */ /* 0x000e640000002000 */
[C---:B-1----:R-:W-:Y:S02]  /*0220*/  FSETP.GT.AND P0, PT, R11.reuse, 8.50705917302346158658e+37, PT ;  /* 0x7e8000000b00780b */ /* 0x042fe40003f04000 */
[----:B------:R-:W-:-:S11]  /*0230*/  FSETP.GEU.AND P1, PT, R11, 1.175494350822287508e-38, PT ;  /* 0x008000000b00780b */ /* 0x000fd60003f2e000 */
[----:B------:R-:W-:-:S04]  /*0240*/  @P0 FMUL R11, R11, 0.25 ;  /* 0x3e8000000b0b0820 */ /* 0x000fc80000400000 */
[----:B------:R-:W-:-:S06]  /*0250*/  @!P1 FMUL R11, R11, 16777216 ;  /* 0x4b8000000b0b9820 */ /* 0x000fcc0000400000 */
[----:B------:R-:W1:Y:S01]  /*0260*/  MUFU.RCP R11, R11 ;  /* 0x0000000b000b7308 */ /* 0x000e620000001000 */
[----:B0-----:R-:W-:Y:S01]  /*0270*/  FSEL R12, R16, 1, P0 ;  /* 0x3f800000100c7808 */ /* 0x001fe20000000000 */
[----:B---3--:R-:W-:-:S04]  /*0280*/  FADD R13, R4, -R2 ;  /* 0x80000002040d7221 */ /* 0x008fc80000000000 */
[----:B------:R-:W-:Y:S01]  /*0290*/  @!P1 FMUL R12, R12, 16777216 ;  /* 0x4b8000000c0c9820 */ /* 0x000fe20000400000 */
[--C-:B------:R-:W-:Y:S01]  /*02a0*/  FADD R5, R5, -R2.reuse ;  /* 0x8000000205057221 */ /* 0x100fe20000000000 */
[--C-:B------:R-:W-:Y:S01]  /*02b0*/  FADD R15, R6, -R2.reuse ;  /* 0x80000002060f7221 */ /* 0x100fe20000000000 */
[----:B------:R-:W-:Y:S01]  /*02c0*/  FADD R7, R7, -R2 ;  /* 0x8000000207077221 */ /* 0x000fe20000000000 */
[----:B-1----:R-:W-:-:S04]  /*02d0*/  FMUL R12, R11, R12 ;  /* 0x0000000c0b0c7220 */ /* 0x002fc80000400000 */
[C---:B------:R-:W-:Y:S01]  /*02e0*/  FMUL R13, R12.reuse, R13 ;  /* 0x0000000d0c0d7220 */ /* 0x040fe20000400000 */
[C---:B------:R-:W-:Y:S01]  /*02f0*/  FMUL R5, R12.reuse, R5 ;  /* 0x000000050c057220 */ /* 0x040fe20000400000 */
[C---:B------:R-:W-:Y:S01]  /*0300*/  FMUL R15, R12.reuse, R15 ;  /* 0x0000000f0c0f7220 */ /* 0x040fe20000400000 */
[----:B------:R-:W-:Y:S01]  /*0310*/  FMUL R7, R12, R7 ;  /* 0x000000070c077220 */ /* 0x000fe20000400000 */
[C-C-:B----4-:R-:W-:Y:S01]  /*0320*/  FFMA R13, R3.reuse, R13, R14.reuse ;  /* 0x0000000d030d7223 */ /* 0x150fe2000000000e */
[C-C-:B------:R-:W-:Y:S01]  /*0330*/  FFMA R5, R3.reuse, R5, R14.reuse ;  /* 0x0000000503057223 */ /* 0x140fe2000000000e */
[C-C-:B------:R-:W-:Y:S01]  /*0340*/  FFMA R15, R3.reuse, R15, R14.reuse ;  /* 0x0000000f030f7223 */ /* 0x140fe2000000000e */
[----:B------:R-:W-:Y:S02]  /*0350*/  FFMA R7, R3, R7, R14 ;  /* 0x0000000703077223 */ /* 0x000fe4000000000e */
[----:B------:R-:W-:Y:S02]  /*0360*/  FSETP.GEU.AND P3, PT, R13, RZ, PT ;  /* 0x000000ff0d00720b */ /* 0x000fe40003f6e000 */
[----:B------:R-:W-:-:S02]  /*0370*/  FSETP.GEU.AND P2, PT, R5, RZ, PT ;  /* 0x000000ff0500720b */ /* 0x000fc40003f4e000 */
[----:B------:R-:W-:Y:S02]  /*0380*/  FSETP.GEU.AND P1, PT, R15, RZ, PT ;  /* 0x000000ff0f00720b */ /* 0x000fe40003f2e000 */
[----:B------:R-:W-:Y:S02]  /*0390*/  FSETP.GEU.AND P0, PT, R7, RZ, PT ;  /* 0x000000ff0700720b */ /* 0x000fe40003f0e000 */
[----:B------:R-:W-:Y:S02]  /*03a0*/  SEL R4, R13, RZ, P3 ;  /* 0x000000ff0d047207 */ /* 0x000fe40001800000 */
[----:B------:R-:W-:Y:S02]  /*03b0*/  SEL R5, R5, RZ, P2 ;  /* 0x000000ff05057207 */ /* 0x000fe40001000000 */
[----:B------:R-:W-:Y:S02]  /*03c0*/  SEL R6, R15, RZ, P1 ;  /* 0x000000ff0f067207 */ /* 0x000fe40000800000 */
[----:B------:R-:W-:-:S05]  /*03d0*/  SEL R7, R7, RZ, P0 ;  /* 0x000000ff07077207 */ /* 0x000fca0000000000 */
[----:B------:R-:W-:Y:S01]  /*03e0*/  STG.E.128 desc[UR4][R8.64], R4 ;  /* 0x0000000408007986 */ /* 0x000fe2000c101d04 */
[----:B------:R-:W-:Y:S05]  /*03f0*/  EXIT ;  /* 0x000000000000794d */ /* 0x000fea0003800000 */
.L_x_0:
[----:B------:R-:W-:-:S00]  /*0400*/  BRA `(.L_x_0) ;  /* 0xfffffffc00fc7947 */ /* 0x000fc0000383ffff */
[----:B------:R-:W-:-:S00]  /*0410*/  NOP ;  /* 0x0000000000007918 */ /* 0x000fc00000000000 */
        /* <DEDUP_REMOVED lines=14> */
.L_x_1:


//--------------------- .nv.global.init           --------------------------
	.section	.nv.global.init,"aw",@progbits
.nv.global.init:
	.type		_$_str,@object
	.size		_$_str,(_$_str_$_2 - _$_str)
_$_str:
        /*0000*/ 	.byte	0x5f, 0x5f, 0x43, 0x55, 0x44, 0x41, 0x5f, 0x46, 0x54, 0x5a, 0x00
	.type		_$_str_$_2,@object
	.size		_$_str_$_2,(.L_1 - _$_str_$_2)
_$_str_$_2:
        /*000b*/ 	.byte	0x5f, 0x5f, 0x43, 0x55, 0x44, 0x41, 0x5f, 0x50, 0x52, 0x45, 0x43, 0x5f, 0x53, 0x51, 0x52, 0x54
        /*001b*/ 	.byte	0x00
.L_1:


//--------------------- .nv.constant0.triton_poi_fused__native_batch_norm_legit_no_training_relu_3 --------------------------
	.section	.nv.constant0.triton_poi_fused__native_batch_norm_legit_no_training_relu_3,"a",@progbits
	.sectionflags	@""
	.align	4
.nv.constant0.triton_poi_fused__native_batch_norm_legit_no_training_relu_3:
	.zero		580
